//
// Generated by NVIDIA NVVM Compiler
//
// Compiler Build ID: CL-36424714
// Cuda compilation tools, release 13.0, V13.0.88
// Based on NVVM 20.0.0
//

.version 9.0
.target sm_100
.address_size 64

	// .globl	_Z27baseline_elementwise_kernelPfPKfi

.visible .entry _Z27baseline_elementwise_kernelPfPKfi(
	.param .u64 .ptr .align 1 _Z27baseline_elementwise_kernelPfPKfi_param_0,
	.param .u64 .ptr .align 1 _Z27baseline_elementwise_kernelPfPKfi_param_1,
	.param .u32 _Z27baseline_elementwise_kernelPfPKfi_param_2
)
{


	ret;

}


// ===== COMPILED SASS (sm_100) =====

	.target	sm_100

	.elftype	@"ET_EXEC"


//--------------------- .note.nv.tkinfo           --------------------------
	.section	.note.nv.tkinfo,"",@"SHT_NOTE"
	.sectionflags	@"SHF_NOTE_NV_TKINFO"
	.tkinfo
        /*0018*/ 	.word	0x00000002
        /*0030*/ 	.string	""
        /*0030*/ 	.string	"ptxas"
        /*0030*/ 	.string	"Cuda compilation tools, release 13.0, V13.0.88"
        /*0030*/ 	.string	"Build cuda_13.0.r13.0/compiler.36424714_0"
        /*0030*/ 	.string	"-arch sm_100 -m 64 "



//--------------------- .note.nv.cuinfo           --------------------------
	.section	.note.nv.cuinfo,"",@"SHT_NOTE"
	.sectionflags	@"SHF_NOTE_NV_CUINFO"
        /*0018*/ 	.short	0x0002
        /*001a*/ 	.short	0x0064
        /*001c*/ 	.short	0x0082
	.zero		2


//--------------------- .nv.info                  --------------------------
	.section	.nv.info,"",@"SHT_CUDA_INFO"
	.align	4


	//----- nvinfo : EIATTR_REGCOUNT
	.align		4
        /*0000*/ 	.byte	0x04, 0x2f
        /*0002*/ 	.short	(.L_1 - .L_0)
	.align		4
.L_0:
        /*0004*/ 	.word	index@(_Z27baseline_elementwise_kernelPfPKfi)
        /*0008*/ 	.word	0x00000004


	//----- nvinfo : EIATTR_FRAME_SIZE
	.align		4
.L_1:
        /*000c*/ 	.byte	0x04, 0x11
        /*000e*/ 	.short	(.L_3 - .L_2)
	.align		4
.L_2:
        /*0010*/ 	.word	index@(_Z27baseline_elementwise_kernelPfPKfi)
        /*0014*/ 	.word	0x00000000


	//----- nvinfo : EIATTR_MIN_STACK_SIZE
	.align		4
.L_3:
        /*0018*/ 	.byte	0x04, 0x12
        /*001a*/ 	.short	(.L_5 - .L_4)
	.align		4
.L_4:
        /*001c*/ 	.word	index@(_Z27baseline_elementwise_kernelPfPKfi)
        /*0020*/ 	.word	0x00000000
.L_5:


//--------------------- .nv.compat                --------------------------
	.section	.nv.compat,"",@"SHT_CUDA_COMPAT_INFO"
	.align	4
        /*0000*/ 	.byte	0x02, 0x09, 0x00, 0x00, 0x02, 0x02, 0x01, 0x00, 0x02, 0x05, 0x05, 0x00, 0x03, 0x07, 0x01, 0x01
        /*0010*/ 	.byte	0x02, 0x03, 0x00, 0x00, 0x02, 0x06, 0x01, 0x00, 0x04, 0x0b, 0x08, 0x00, 0x09, 0x00, 0x00, 0x00
        /*0020*/ 	.byte	0x00, 0x00, 0x00, 0x00


//--------------------- .nv.info._Z27baseline_elementwise_kernelPfPKfi --------------------------
	.section	.nv.info._Z27baseline_elementwise_kernelPfPKfi,"",@"SHT_CUDA_INFO"
	.sectionflags	@""
	.align	4


	//----- nvinfo : EIATTR_CUDA_API_VERSION
	.align		4
        /*0000*/ 	.byte	0x04, 0x37
        /*0002*/ 	.short	(.L_7 - .L_6)
.L_6:
        /*0004*/ 	.word	0x00000082


	//----- nvinfo : EIATTR_KPARAM_INFO
	.align		4
.L_7:
        /*0008*/ 	.byte	0x04, 0x17
        /*000a*/ 	.short	(.L_9 - .L_8)
.L_8:
        /*000c*/ 	.word	0x00000000
        /*0010*/ 	.short	0x0002
        /*0012*/ 	.short	0x0010
        /*0014*/ 	.byte	0x00, 0xf0, 0x11, 0x00


	//----- nvinfo : EIATTR_KPARAM_INFO
	.align		4
.L_9:
        /*0018*/ 	.byte	0x04, 0x17
        /*001a*/ 	.short	(.L_11 - .L_10)
.L_10:
        /*001c*/ 	.word	0x00000000
        /*0020*/ 	.short	0x0001
        /*0022*/ 	.short	0x0008
        /*0024*/ 	.byte	0x00, 0xf5, 0x21, 0x00


	//----- nvinfo : EIATTR_KPARAM_INFO
	.align		4
.L_11:
        /*0028*/ 	.byte	0x04, 0x17
        /*002a*/ 	.short	(.L_13 - .L_12)
.L_12:
        /*002c*/ 	.word	0x00000000
        /*0030*/ 	.short	0x0000
        /*0032*/ 	.short	0x0000
        /*0034*/ 	.byte	0x00, 0xf5, 0x21, 0x00


	//----- nvinfo : EIATTR_SPARSE_MMA_MASK
	.align		4
.L_13:
        /*0038*/ 	.byte	0x03, 0x50
        /*003a*/ 	.short	0x0000


	//----- nvinfo : EIATTR_MAXREG_COUNT
	.align		4
        /*003c*/ 	.byte	0x03, 0x1b
        /*003e*/ 	.short	0x00ff


	//----- nvinfo : EIATTR_MERCURY_ISA_VERSION
	.align		4
        /*0040*/ 	.byte	0x03, 0x5f
        /*0042*/ 	.short	0x0101


	//----- nvinfo : EIATTR_VRC_CTA_INIT_COUNT
	.align		4
        /*0044*/ 	.byte	0x02, 0x4a
	.zero		1
	.zero		1


	//----- nvinfo : EIATTR_EXIT_INSTR_OFFSETS
	.align		4
        /*0048*/ 	.byte	0x04, 0x1c
        /*004a*/ 	.short	(.L_15 - .L_14)


	//   ....[0]....
.L_14:
        /*004c*/ 	.word	0x00000010


	//----- nvinfo : EIATTR_CBANK_PARAM_SIZE
	.align		4
.L_15:
        /*0050*/ 	.byte	0x03, 0x19
        /*0052*/ 	.short	0x0014


	//----- nvinfo : EIATTR_PARAM_CBANK
	.align		4
        /*0054*/ 	.byte	0x04, 0x0a
        /*0056*/ 	.short	(.L_17 - .L_16)
	.align		4
.L_16:
        /*0058*/ 	.word	index@(.nv.constant0._Z27baseline_elementwise_kernelPfPKfi)
        /*005c*/ 	.short	0x0380
        /*005e*/ 	.short	0x0014


	//----- nvinfo : EIATTR_SW_WAR
	.align		4
.L_17:
        /*0060*/ 	.byte	0x04, 0x36
        /*0062*/ 	.short	(.L_19 - .L_18)
.L_18:
        /*0064*/ 	.word	0x00000008
.L_19:


//--------------------- .nv.callgraph             --------------------------
	.section	.nv.callgraph,"",@"SHT_CUDA_CALLGRAPH"
	.align	4
	.sectionentsize	8
	.align		4
        /*0000*/ 	.word	0x00000000
	.align		4
        /*0004*/ 	.word	0xffffffff
	.align		4
        /*0008*/ 	.word	0x00000000
	.align		4
        /*000c*/ 	.word	0xfffffffe
	.align		4
        /*0010*/ 	.word	0x00000000
	.align		4
        /*0014*/ 	.word	0xfffffffd
	.align		4
        /*0018*/ 	.word	0x00000000
	.align		4
        /*001c*/ 	.word	0xfffffffc


//--------------------- .text._Z27baseline_elementwise_kernelPfPKfi --------------------------
	.section	.text._Z27baseline_elementwise_kernelPfPKfi,"ax",@progbits
	.align	128
        .global         _Z27baseline_elementwise_kernelPfPKfi
        .type           _Z27baseline_elementwise_kernelPfPKfi,@function
        .size           _Z27baseline_elementwise_kernelPfPKfi,(.L_x_1 - _Z27baseline_elementwise_kernelPfPKfi)
        .other          _Z27baseline_elementwise_kernelPfPKfi,@"STO_CUDA_ENTRY STV_DEFAULT"
_Z27baseline_elementwise_kernelPfPKfi:
.text._Z27baseline_elementwise_kernelPfPKfi:
[----:B------:R-:W-:Y:S01]  /*0000*/  LDC R1, c[0x0][0x37c] ;  /* 0x0000df00ff017b82 */ /* 0x000fe20000000800 */
[----:B------:R-:W-:Y:S05]  /*0010*/  EXIT ;  /* 0x000000000000794d */ /* 0x000fea0003800000 */
.L_x_0:
[----:B------:R-:W-:-:S00]  /*0020*/  BRA `(.L_x_0) ;  /* 0xfffffffc00fc7947 */ /* 0x000fc0000383ffff */
[----:B------:R-:W-:-:S00]  /*0030*/  NOP ;  /* 0x0000000000007918 */ /* 0x000fc00000000000 */
        /* <DEDUP_REMOVED lines=12> */
.L_x_1:


//--------------------- .nv.shared.reserved.0     --------------------------
	.section	.nv.shared.reserved.0,"aw",@nobits
	.weak		__nv_reservedSMEM_offset_0_alias
	.size		__nv_reservedSMEM_offset_0_alias, 0, 64
	.other		__nv_reservedSMEM_offset_0_alias,@"STO_CUDA_RESERVED_SHARED STV_DEFAULT"
__nv_reservedSMEM_offset_0_alias:
	.zero		0
	.zero		64


//--------------------- .nv.constant0._Z27baseline_elementwise_kernelPfPKfi --------------------------
	.section	.nv.constant0._Z27baseline_elementwise_kernelPfPKfi,"a",@progbits
	.sectionflags	@""
	.align	4
.nv.constant0._Z27baseline_elementwise_kernelPfPKfi:
	.zero		916


//--------------------- SYMBOLS --------------------------

	.type		.nv.reservedSmem.offset0,@object
	.size		.nv.reservedSmem.offset0,0x4
